//
// Generated by NVIDIA NVVM Compiler
//
// Compiler Build ID: CL-36424714
// Cuda compilation tools, release 13.0, V13.0.88
// Based on NVVM 20.0.0
//

.version 9.0
.target sm_100
.address_size 64

	// .globl	_Z17sumCommMultiBlockPKiiPi
// _ZZ17sumCommMultiBlockPKiiPiE5shArr has been demoted
// _ZZ9numeratorPKiiPifE5shArr has been demoted

.visible .entry _Z17sumCommMultiBlockPKiiPi(
	.param .u64 .ptr .align 1 _Z17sumCommMultiBlockPKiiPi_param_0,
	.param .u32 _Z17sumCommMultiBlockPKiiPi_param_1,
	.param .u64 .ptr .align 1 _Z17sumCommMultiBlockPKiiPi_param_2
)
{
	.reg .pred 	%p<18>;
	.reg .b32 	%r<95>;
	.reg .b64 	%rd<15>;
	// demoted variable
	.shared .align 4 .b8 _ZZ17sumCommMultiBlockPKiiPiE5shArr[4096];
	ld.param.u64 	%rd3, [_Z17sumCommMultiBlockPKiiPi_param_0];
	ld.param.u32 	%r26, [_Z17sumCommMultiBlockPKiiPi_param_1];
	ld.param.u64 	%rd2, [_Z17sumCommMultiBlockPKiiPi_param_2];
	cvta.to.global.u64 	%rd1, %rd3;
	mov.u32 	%r1, %tid.x;
	mov.u32 	%r2, %ctaid.x;
	shl.b32 	%r28, %r2, 10;
	or.b32  	%r89, %r28, %r1;
	mov.u32 	%r29, %nctaid.x;
	shl.b32 	%r4, %r29, 10;
	setp.ge.s32 	%p1, %r89, %r26;
	mov.b32 	%r94, 0;
	@%p1 bra 	$L__BB0_7;
	add.s32 	%r32, %r89, %r4;
	max.s32 	%r33, %r26, %r32;
	setp.lt.s32 	%p2, %r32, %r26;
	selp.u32 	%r34, 1, 0, %p2;
	add.s32 	%r35, %r32, %r34;
	sub.s32 	%r36, %r33, %r35;
	div.u32 	%r37, %r36, %r4;
	add.s32 	%r38, %r37, %r34;
	add.s32 	%r5, %r38, 1;
	and.b32  	%r6, %r5, 3;
	setp.lt.u32 	%p3, %r38, 3;
	mov.b32 	%r94, 0;
	@%p3 bra 	$L__BB0_4;
	and.b32  	%r40, %r5, -4;
	neg.s32 	%r85, %r40;
	mov.b32 	%r94, 0;
	mul.wide.s32 	%rd6, %r4, 4;
$L__BB0_3:
	mul.wide.s32 	%rd4, %r89, 4;
	add.s64 	%rd5, %rd1, %rd4;
	ld.global.u32 	%r41, [%rd5];
	add.s32 	%r42, %r41, %r94;
	add.s32 	%r43, %r89, %r4;
	add.s64 	%rd7, %rd5, %rd6;
	ld.global.u32 	%r44, [%rd7];
	add.s32 	%r45, %r44, %r42;
	add.s32 	%r46, %r43, %r4;
	add.s64 	%rd8, %rd7, %rd6;
	ld.global.u32 	%r47, [%rd8];
	add.s32 	%r48, %r47, %r45;
	add.s32 	%r49, %r46, %r4;
	add.s64 	%rd9, %rd8, %rd6;
	ld.global.u32 	%r50, [%rd9];
	add.s32 	%r94, %r50, %r48;
	add.s32 	%r89, %r49, %r4;
	add.s32 	%r85, %r85, 4;
	setp.ne.s32 	%p4, %r85, 0;
	@%p4 bra 	$L__BB0_3;
$L__BB0_4:
	setp.eq.s32 	%p5, %r6, 0;
	@%p5 bra 	$L__BB0_7;
	neg.s32 	%r91, %r6;
$L__BB0_6:
	.pragma "nounroll";
	mul.wide.s32 	%rd10, %r89, 4;
	add.s64 	%rd11, %rd1, %rd10;
	ld.global.u32 	%r51, [%rd11];
	add.s32 	%r94, %r51, %r94;
	add.s32 	%r89, %r89, %r4;
	add.s32 	%r91, %r91, 1;
	setp.ne.s32 	%p6, %r91, 0;
	@%p6 bra 	$L__BB0_6;
$L__BB0_7:
	shl.b32 	%r52, %r1, 2;
	mov.u32 	%r53, _ZZ17sumCommMultiBlockPKiiPiE5shArr;
	add.s32 	%r25, %r53, %r52;
	st.shared.u32 	[%r25], %r94;
	bar.sync 	0;
	setp.gt.u32 	%p7, %r1, 511;
	@%p7 bra 	$L__BB0_9;
	ld.shared.u32 	%r54, [%r25+2048];
	ld.shared.u32 	%r55, [%r25];
	add.s32 	%r56, %r55, %r54;
	st.shared.u32 	[%r25], %r56;
$L__BB0_9:
	bar.sync 	0;
	setp.gt.u32 	%p8, %r1, 255;
	@%p8 bra 	$L__BB0_11;
	ld.shared.u32 	%r57, [%r25+1024];
	ld.shared.u32 	%r58, [%r25];
	add.s32 	%r59, %r58, %r57;
	st.shared.u32 	[%r25], %r59;
$L__BB0_11:
	bar.sync 	0;
	setp.gt.u32 	%p9, %r1, 127;
	@%p9 bra 	$L__BB0_13;
	ld.shared.u32 	%r60, [%r25+512];
	ld.shared.u32 	%r61, [%r25];
	add.s32 	%r62, %r61, %r60;
	st.shared.u32 	[%r25], %r62;
$L__BB0_13:
	bar.sync 	0;
	setp.gt.u32 	%p10, %r1, 63;
	@%p10 bra 	$L__BB0_15;
	ld.shared.u32 	%r63, [%r25+256];
	ld.shared.u32 	%r64, [%r25];
	add.s32 	%r65, %r64, %r63;
	st.shared.u32 	[%r25], %r65;
$L__BB0_15:
	bar.sync 	0;
	setp.gt.u32 	%p11, %r1, 31;
	@%p11 bra 	$L__BB0_17;
	ld.shared.u32 	%r66, [%r25+128];
	ld.shared.u32 	%r67, [%r25];
	add.s32 	%r68, %r67, %r66;
	st.shared.u32 	[%r25], %r68;
$L__BB0_17:
	bar.sync 	0;
	setp.gt.u32 	%p12, %r1, 15;
	@%p12 bra 	$L__BB0_19;
	ld.shared.u32 	%r69, [%r25+64];
	ld.shared.u32 	%r70, [%r25];
	add.s32 	%r71, %r70, %r69;
	st.shared.u32 	[%r25], %r71;
$L__BB0_19:
	bar.sync 	0;
	setp.gt.u32 	%p13, %r1, 7;
	@%p13 bra 	$L__BB0_21;
	ld.shared.u32 	%r72, [%r25+32];
	ld.shared.u32 	%r73, [%r25];
	add.s32 	%r74, %r73, %r72;
	st.shared.u32 	[%r25], %r74;
$L__BB0_21:
	bar.sync 	0;
	setp.gt.u32 	%p14, %r1, 3;
	@%p14 bra 	$L__BB0_23;
	ld.shared.u32 	%r75, [%r25+16];
	ld.shared.u32 	%r76, [%r25];
	add.s32 	%r77, %r76, %r75;
	st.shared.u32 	[%r25], %r77;
$L__BB0_23:
	bar.sync 	0;
	setp.gt.u32 	%p15, %r1, 1;
	@%p15 bra 	$L__BB0_25;
	ld.shared.u32 	%r78, [%r25+8];
	ld.shared.u32 	%r79, [%r25];
	add.s32 	%r80, %r79, %r78;
	st.shared.u32 	[%r25], %r80;
$L__BB0_25:
	bar.sync 	0;
	setp.ne.s32 	%p16, %r1, 0;
	@%p16 bra 	$L__BB0_27;
	ld.shared.u32 	%r81, [_ZZ17sumCommMultiBlockPKiiPiE5shArr+4];
	ld.shared.u32 	%r82, [%r25];
	add.s32 	%r83, %r82, %r81;
	st.shared.u32 	[%r25], %r83;
$L__BB0_27:
	setp.ne.s32 	%p17, %r1, 0;
	bar.sync 	0;
	@%p17 bra 	$L__BB0_29;
	ld.shared.u32 	%r84, [_ZZ17sumCommMultiBlockPKiiPiE5shArr];
	cvta.to.global.u64 	%rd12, %rd2;
	mul.wide.u32 	%rd13, %r2, 4;
	add.s64 	%rd14, %rd12, %rd13;
	st.global.u32 	[%rd14], %r84;
$L__BB0_29:
	ret;

}
	// .globl	_Z9numeratorPKiiPif
.visible .entry _Z9numeratorPKiiPif(
	.param .u64 .ptr .align 1 _Z9numeratorPKiiPif_param_0,
	.param .u32 _Z9numeratorPKiiPif_param_1,
	.param .u64 .ptr .align 1 _Z9numeratorPKiiPif_param_2,
	.param .f32 _Z9numeratorPKiiPif_param_3
)
{
	.reg .pred 	%p<18>;
	.reg .b32 	%r<42>;
	.reg .b32 	%f<62>;
	.reg .b64 	%rd<15>;
	// demoted variable
	.shared .align 4 .b8 _ZZ9numeratorPKiiPifE5shArr[4096];
	ld.param.u64 	%rd3, [_Z9numeratorPKiiPif_param_0];
	ld.param.u32 	%r15, [_Z9numeratorPKiiPif_param_1];
	ld.param.u64 	%rd2, [_Z9numeratorPKiiPif_param_2];
	ld.param.f32 	%f8, [_Z9numeratorPKiiPif_param_3];
	cvta.to.global.u64 	%rd1, %rd3;
	mov.u32 	%r1, %tid.x;
	mov.u32 	%r2, %ctaid.x;
	shl.b32 	%r16, %r2, 10;
	or.b32  	%r40, %r16, %r1;
	mov.u32 	%r17, %nctaid.x;
	shl.b32 	%r4, %r17, 10;
	setp.ge.s32 	%p1, %r40, %r15;
	mov.f32 	%f61, 0f00000000;
	@%p1 bra 	$L__BB1_7;
	add.s32 	%r18, %r40, %r4;
	max.s32 	%r19, %r15, %r18;
	setp.lt.s32 	%p2, %r18, %r15;
	selp.u32 	%r20, 1, 0, %p2;
	add.s32 	%r21, %r18, %r20;
	sub.s32 	%r22, %r19, %r21;
	div.u32 	%r23, %r22, %r4;
	add.s32 	%r5, %r23, %r20;
	and.b32  	%r24, %r5, 3;
	setp.eq.s32 	%p3, %r24, 3;
	mov.f32 	%f61, 0f00000000;
	@%p3 bra 	$L__BB1_4;
	add.s32 	%r25, %r5, 1;
	and.b32  	%r26, %r25, 3;
	neg.s32 	%r38, %r26;
	mov.f32 	%f61, 0f00000000;
$L__BB1_3:
	.pragma "nounroll";
	mul.wide.s32 	%rd4, %r40, 4;
	add.s64 	%rd5, %rd1, %rd4;
	ld.global.u32 	%r27, [%rd5];
	cvt.rn.f32.s32 	%f13, %r27;
	sub.f32 	%f14, %f13, %f8;
	fma.rn.f32 	%f61, %f14, %f14, %f61;
	add.s32 	%r40, %r40, %r4;
	add.s32 	%r38, %r38, 1;
	setp.ne.s32 	%p4, %r38, 0;
	@%p4 bra 	$L__BB1_3;
$L__BB1_4:
	setp.lt.u32 	%p5, %r5, 3;
	@%p5 bra 	$L__BB1_7;
	mul.wide.s32 	%rd8, %r4, 4;
$L__BB1_6:
	mul.wide.s32 	%rd6, %r40, 4;
	add.s64 	%rd7, %rd1, %rd6;
	ld.global.u32 	%r28, [%rd7];
	cvt.rn.f32.s32 	%f15, %r28;
	sub.f32 	%f16, %f15, %f8;
	fma.rn.f32 	%f17, %f16, %f16, %f61;
	add.s32 	%r29, %r40, %r4;
	add.s64 	%rd9, %rd7, %rd8;
	ld.global.u32 	%r30, [%rd9];
	cvt.rn.f32.s32 	%f18, %r30;
	sub.f32 	%f19, %f18, %f8;
	fma.rn.f32 	%f20, %f19, %f19, %f17;
	add.s32 	%r31, %r29, %r4;
	add.s64 	%rd10, %rd9, %rd8;
	ld.global.u32 	%r32, [%rd10];
	cvt.rn.f32.s32 	%f21, %r32;
	sub.f32 	%f22, %f21, %f8;
	fma.rn.f32 	%f23, %f22, %f22, %f20;
	add.s32 	%r33, %r31, %r4;
	add.s64 	%rd11, %rd10, %rd8;
	ld.global.u32 	%r34, [%rd11];
	cvt.rn.f32.s32 	%f24, %r34;
	sub.f32 	%f25, %f24, %f8;
	fma.rn.f32 	%f61, %f25, %f25, %f23;
	add.s32 	%r40, %r33, %r4;
	setp.lt.s32 	%p6, %r40, %r15;
	@%p6 bra 	$L__BB1_6;
$L__BB1_7:
	shl.b32 	%r35, %r1, 2;
	mov.u32 	%r36, _ZZ9numeratorPKiiPifE5shArr;
	add.s32 	%r14, %r36, %r35;
	st.shared.f32 	[%r14], %f61;
	bar.sync 	0;
	setp.gt.u32 	%p7, %r1, 511;
	@%p7 bra 	$L__BB1_9;
	ld.shared.f32 	%f26, [%r14+2048];
	ld.shared.f32 	%f27, [%r14];
	add.f32 	%f28, %f26, %f27;
	st.shared.f32 	[%r14], %f28;
$L__BB1_9:
	bar.sync 	0;
	setp.gt.u32 	%p8, %r1, 255;
	@%p8 bra 	$L__BB1_11;
	ld.shared.f32 	%f29, [%r14+1024];
	ld.shared.f32 	%f30, [%r14];
	add.f32 	%f31, %f29, %f30;
	st.shared.f32 	[%r14], %f31;
$L__BB1_11:
	bar.sync 	0;
	setp.gt.u32 	%p9, %r1, 127;
	@%p9 bra 	$L__BB1_13;
	ld.shared.f32 	%f32, [%r14+512];
	ld.shared.f32 	%f33, [%r14];
	add.f32 	%f34, %f32, %f33;
	st.shared.f32 	[%r14], %f34;
$L__BB1_13:
	bar.sync 	0;
	setp.gt.u32 	%p10, %r1, 63;
	@%p10 bra 	$L__BB1_15;
	ld.shared.f32 	%f35, [%r14+256];
	ld.shared.f32 	%f36, [%r14];
	add.f32 	%f37, %f35, %f36;
	st.shared.f32 	[%r14], %f37;
$L__BB1_15:
	bar.sync 	0;
	setp.gt.u32 	%p11, %r1, 31;
	@%p11 bra 	$L__BB1_17;
	ld.shared.f32 	%f38, [%r14+128];
	ld.shared.f32 	%f39, [%r14];
	add.f32 	%f40, %f38, %f39;
	st.shared.f32 	[%r14], %f40;
$L__BB1_17:
	bar.sync 	0;
	setp.gt.u32 	%p12, %r1, 15;
	@%p12 bra 	$L__BB1_19;
	ld.shared.f32 	%f41, [%r14+64];
	ld.shared.f32 	%f42, [%r14];
	add.f32 	%f43, %f41, %f42;
	st.shared.f32 	[%r14], %f43;
$L__BB1_19:
	bar.sync 	0;
	setp.gt.u32 	%p13, %r1, 7;
	@%p13 bra 	$L__BB1_21;
	ld.shared.f32 	%f44, [%r14+32];
	ld.shared.f32 	%f45, [%r14];
	add.f32 	%f46, %f44, %f45;
	st.shared.f32 	[%r14], %f46;
$L__BB1_21:
	bar.sync 	0;
	setp.gt.u32 	%p14, %r1, 3;
	@%p14 bra 	$L__BB1_23;
	ld.shared.f32 	%f47, [%r14+16];
	ld.shared.f32 	%f48, [%r14];
	add.f32 	%f49, %f47, %f48;
	st.shared.f32 	[%r14], %f49;
$L__BB1_23:
	bar.sync 	0;
	setp.gt.u32 	%p15, %r1, 1;
	@%p15 bra 	$L__BB1_25;
	ld.shared.f32 	%f50, [%r14+8];
	ld.shared.f32 	%f51, [%r14];
	add.f32 	%f52, %f50, %f51;
	st.shared.f32 	[%r14], %f52;
$L__BB1_25:
	bar.sync 	0;
	setp.ne.s32 	%p16, %r1, 0;
	@%p16 bra 	$L__BB1_27;
	ld.shared.f32 	%f53, [_ZZ9numeratorPKiiPifE5shArr+4];
	ld.shared.f32 	%f54, [%r14];
	add.f32 	%f55, %f53, %f54;
	st.shared.f32 	[%r14], %f55;
$L__BB1_27:
	setp.ne.s32 	%p17, %r1, 0;
	bar.sync 	0;
	@%p17 bra 	$L__BB1_29;
	ld.shared.f32 	%f56, [_ZZ9numeratorPKiiPifE5shArr];
	cvt.rzi.s32.f32 	%r37, %f56;
	cvta.to.global.u64 	%rd12, %rd2;
	mul.wide.u32 	%rd13, %r2, 4;
	add.s64 	%rd14, %rd12, %rd13;
	st.global.u32 	[%rd14], %r37;
$L__BB1_29:
	ret;

}


// ===== COMPILED SASS (sm_100) =====

	.target	sm_100

	.elftype	@"ET_EXEC"


//--------------------- .note.nv.tkinfo           --------------------------
	.section	.note.nv.tkinfo,"",@"SHT_NOTE"
	.sectionflags	@"SHF_NOTE_NV_TKINFO"
	.tkinfo
        /*0018*/ 	.word	0x00000002
        /*0030*/ 	.string	""
        /*0030*/ 	.string	"ptxas"
        /*0030*/ 	.string	"Cuda compilation tools, release 13.0, V13.0.88"
        /*0030*/ 	.string	"Build cuda_13.0.r13.0/compiler.36424714_0"
        /*0030*/ 	.string	"-arch sm_100 -m 64 "



//--------------------- .note.nv.cuinfo           --------------------------
	.section	.note.nv.cuinfo,"",@"SHT_NOTE"
	.sectionflags	@"SHF_NOTE_NV_CUINFO"
        /*0018*/ 	.short	0x0002
        /*001a*/ 	.short	0x0064
        /*001c*/ 	.short	0x0082
	.zero		2


//--------------------- .nv.info                  --------------------------
	.section	.nv.info,"",@"SHT_CUDA_INFO"
	.align	4


	//----- nvinfo : EIATTR_REGCOUNT
	.align		4
        /*0000*/ 	.byte	0x04, 0x2f
        /*0002*/ 	.short	(.L_1 - .L_0)
	.align		4
.L_0:
        /*0004*/ 	.word	index@(_Z17sumCommMultiBlockPKiiPi)
        /*0008*/ 	.word	0x00000020


	//----- nvinfo : EIATTR_FRAME_SIZE
	.align		4
.L_1:
        /*000c*/ 	.byte	0x04, 0x11
        /*000e*/ 	.short	(.L_3 - .L_2)
	.align		4
.L_2:
        /*0010*/ 	.word	index@(_Z17sumCommMultiBlockPKiiPi)
        /*0014*/ 	.word	0x00000000


	//----- nvinfo : EIATTR_REGCOUNT
	.align		4
.L_3:
        /*0018*/ 	.byte	0x04, 0x2f
        /*001a*/ 	.short	(.L_5 - .L_4)
	.align		4
.L_4:
        /*001c*/ 	.word	index@(_Z9numeratorPKiiPif)
        /*0020*/ 	.word	0x00000015


	//----- nvinfo : EIATTR_FRAME_SIZE
	.align		4
.L_5:
        /*0024*/ 	.byte	0x04, 0x11
        /*0026*/ 	.short	(.L_7 - .L_6)
	.align		4
.L_6:
        /*0028*/ 	.word	index@(_Z9numeratorPKiiPif)
        /*002c*/ 	.word	0x00000000


	//----- nvinfo : EIATTR_MIN_STACK_SIZE
	.align		4
.L_7:
        /*0030*/ 	.byte	0x04, 0x12
        /*0032*/ 	.short	(.L_9 - .L_8)
	.align		4
.L_8:
        /*0034*/ 	.word	index@(_Z9numeratorPKiiPif)
        /*0038*/ 	.word	0x00000000


	//----- nvinfo : EIATTR_MIN_STACK_SIZE
	.align		4
.L_9:
        /*003c*/ 	.byte	0x04, 0x12
        /*003e*/ 	.short	(.L_11 - .L_10)
	.align		4
.L_10:
        /*0040*/ 	.word	index@(_Z17sumCommMultiBlockPKiiPi)
        /*0044*/ 	.word	0x00000000
.L_11:


//--------------------- .nv.compat                --------------------------
	.section	.nv.compat,"",@"SHT_CUDA_COMPAT_INFO"
	.align	4
        /*0000*/ 	.byte	0x02, 0x09, 0x00, 0x00, 0x02, 0x02, 0x01, 0x00, 0x02, 0x05, 0x05, 0x00, 0x03, 0x07, 0x01, 0x01
        /*0010*/ 	.byte	0x02, 0x03, 0x00, 0x00, 0x02, 0x06, 0x01, 0x00, 0x04, 0x0b, 0x08, 0x00, 0x09, 0x00, 0x00, 0x00
        /*0020*/ 	.byte	0x00, 0x00, 0x00, 0x00


//--------------------- .nv.info._Z9numeratorPKiiPif --------------------------
	.section	.nv.info._Z9numeratorPKiiPif,"",@"SHT_CUDA_INFO"
	.sectionflags	@""
	.align	4


	//----- nvinfo : EIATTR_CUDA_API_VERSION
	.align		4
        /*0000*/ 	.byte	0x04, 0x37
        /*0002*/ 	.short	(.L_13 - .L_12)
.L_12:
        /*0004*/ 	.word	0x00000082


	//----- nvinfo : EIATTR_KPARAM_INFO
	.align		4
.L_13:
        /*0008*/ 	.byte	0x04, 0x17
        /*000a*/ 	.short	(.L_15 - .L_14)
.L_14:
        /*000c*/ 	.word	0x00000000
        /*0010*/ 	.short	0x0003
        /*0012*/ 	.short	0x0018
        /*0014*/ 	.byte	0x00, 0xf0, 0x11, 0x00


	//----- nvinfo : EIATTR_KPARAM_INFO
	.align		4
.L_15:
        /*0018*/ 	.byte	0x04, 0x17
        /*001a*/ 	.short	(.L_17 - .L_16)
.L_16:
        /*001c*/ 	.word	0x00000000
        /*0020*/ 	.short	0x0002
        /*0022*/ 	.short	0x0010
        /*0024*/ 	.byte	0x00, 0xf5, 0x21, 0x00


	//----- nvinfo : EIATTR_KPARAM_INFO
	.align		4
.L_17:
        /*0028*/ 	.byte	0x04, 0x17
        /*002a*/ 	.short	(.L_19 - .L_18)
.L_18:
        /*002c*/ 	.word	0x00000000
        /*0030*/ 	.short	0x0001
        /*0032*/ 	.short	0x0008
        /*0034*/ 	.byte	0x00, 0xf0, 0x11, 0x00


	//----- nvinfo : EIATTR_KPARAM_INFO
	.align		4
.L_19:
        /*0038*/ 	.byte	0x04, 0x17
        /*003a*/ 	.short	(.L_21 - .L_20)
.L_20:
        /*003c*/ 	.word	0x00000000
        /*0040*/ 	.short	0x0000
        /*0042*/ 	.short	0x0000
        /*0044*/ 	.byte	0x00, 0xf5, 0x21, 0x00


	//----- nvinfo : EIATTR_SPARSE_MMA_MASK
	.align		4
.L_21:
        /*0048*/ 	.byte	0x03, 0x50
        /*004a*/ 	.short	0x0000


	//----- nvinfo : EIATTR_MAXREG_COUNT
	.align		4
        /*004c*/ 	.byte	0x03, 0x1b
        /*004e*/ 	.short	0x00ff


	//----- nvinfo : EIATTR_NUM_BARRIERS
	.align		4
        /*0050*/ 	.byte	0x02, 0x4c
        /*0052*/ 	.byte	0x01
	.zero		1


	//----- nvinfo : EIATTR_MERCURY_ISA_VERSION
	.align		4
        /*0054*/ 	.byte	0x03, 0x5f
        /*0056*/ 	.short	0x0101


	//----- nvinfo : EIATTR_VRC_CTA_INIT_COUNT
	.align		4
        /*0058*/ 	.byte	0x02, 0x4a
	.zero		1
	.zero		1


	//----- nvinfo : EIATTR_EXIT_INSTR_OFFSETS
	.align		4
        /*005c*/ 	.byte	0x04, 0x1c
        /*005e*/ 	.short	(.L_23 - .L_22)


	//   ....[0]....
.L_22:
        /*0060*/ 	.word	0x00000990


	//   ....[1]....
        /*0064*/ 	.word	0x000009f0


	//----- nvinfo : EIATTR_CRS_STACK_SIZE
	.align		4
.L_23:
        /*0068*/ 	.byte	0x04, 0x1e
        /*006a*/ 	.short	(.L_25 - .L_24)
.L_24:
        /*006c*/ 	.word	0x00000000


	//----- nvinfo : EIATTR_CBANK_PARAM_SIZE
	.align		4
.L_25:
        /*0070*/ 	.byte	0x03, 0x19
        /*0072*/ 	.short	0x001c


	//----- nvinfo : EIATTR_PARAM_CBANK
	.align		4
        /*0074*/ 	.byte	0x04, 0x0a
        /*0076*/ 	.short	(.L_27 - .L_26)
	.align		4
.L_26:
        /*0078*/ 	.word	index@(.nv.constant0._Z9numeratorPKiiPif)
        /*007c*/ 	.short	0x0380
        /*007e*/ 	.short	0x001c


	//----- nvinfo : EIATTR_SW_WAR
	.align		4
.L_27:
        /*0080*/ 	.byte	0x04, 0x36
        /*0082*/ 	.short	(.L_29 - .L_28)
.L_28:
        /*0084*/ 	.word	0x00000008
.L_29:


//--------------------- .nv.info._Z17sumCommMultiBlockPKiiPi --------------------------
	.section	.nv.info._Z17sumCommMultiBlockPKiiPi,"",@"SHT_CUDA_INFO"
	.sectionflags	@""
	.align	4


	//----- nvinfo : EIATTR_CUDA_API_VERSION
	.align		4
        /*0000*/ 	.byte	0x04, 0x37
        /*0002*/ 	.short	(.L_31 - .L_30)
.L_30:
        /*0004*/ 	.word	0x00000082


	//----- nvinfo : EIATTR_KPARAM_INFO
	.align		4
.L_31:
        /*0008*/ 	.byte	0x04, 0x17
        /*000a*/ 	.short	(.L_33 - .L_32)
.L_32:
        /*000c*/ 	.word	0x00000000
        /*0010*/ 	.short	0x0002
        /*0012*/ 	.short	0x0010
        /*0014*/ 	.byte	0x00, 0xf5, 0x21, 0x00


	//----- nvinfo : EIATTR_KPARAM_INFO
	.align		4
.L_33:
        /*0018*/ 	.byte	0x04, 0x17
        /*001a*/ 	.short	(.L_35 - .L_34)
.L_34:
        /*001c*/ 	.word	0x00000000
        /*0020*/ 	.short	0x0001
        /*0022*/ 	.short	0x0008
        /*0024*/ 	.byte	0x00, 0xf0, 0x11, 0x00


	//----- nvinfo : EIATTR_KPARAM_INFO
	.align		4
.L_35:
        /*0028*/ 	.byte	0x04, 0x17
        /*002a*/ 	.short	(.L_37 - .L_36)
.L_36:
        /*002c*/ 	.word	0x00000000
        /*0030*/ 	.short	0x0000
        /*0032*/ 	.short	0x0000
        /*0034*/ 	.byte	0x00, 0xf5, 0x21, 0x00


	//----- nvinfo : EIATTR_SPARSE_MMA_MASK
	.align		4
.L_37:
        /*0038*/ 	.byte	0x03, 0x50
        /*003a*/ 	.short	0x0000


	//----- nvinfo : EIATTR_MAXREG_COUNT
	.align		4
        /*003c*/ 	.byte	0x03, 0x1b
        /*003e*/ 	.short	0x00ff


	//----- nvinfo : EIATTR_NUM_BARRIERS
	.align		4
        /*0040*/ 	.byte	0x02, 0x4c
        /*0042*/ 	.byte	0x01
	.zero		1


	//----- nvinfo : EIATTR_MERCURY_ISA_VERSION
	.align		4
        /*0044*/ 	.byte	0x03, 0x5f
        /*0046*/ 	.short	0x0101


	//----- nvinfo : EIATTR_VRC_CTA_INIT_COUNT
	.align		4
        /*0048*/ 	.byte	0x02, 0x4a
	.zero		1
	.zero		1


	//----- nvinfo : EIATTR_EXIT_INSTR_OFFSETS
	.align		4
        /*004c*/ 	.byte	0x04, 0x1c
        /*004e*/ 	.short	(.L_39 - .L_38)


	//   ....[0]....
.L_38:
        /*0050*/ 	.word	0x00000f00


	//   ....[1]....
        /*0054*/ 	.word	0x00000f50


	//----- nvinfo : EIATTR_CRS_STACK_SIZE
	.align		4
.L_39:
        /*0058*/ 	.byte	0x04, 0x1e
        /*005a*/ 	.short	(.L_41 - .L_40)
.L_40:
        /*005c*/ 	.word	0x00000000


	//----- nvinfo : EIATTR_CBANK_PARAM_SIZE
	.align		4
.L_41:
        /*0060*/ 	.byte	0x03, 0x19
        /*0062*/ 	.short	0x0018


	//----- nvinfo : EIATTR_PARAM_CBANK
	.align		4
        /*0064*/ 	.byte	0x04, 0x0a
        /*0066*/ 	.short	(.L_43 - .L_42)
	.align		4
.L_42:
        /*0068*/ 	.word	index@(.nv.constant0._Z17sumCommMultiBlockPKiiPi)
        /*006c*/ 	.short	0x0380
        /*006e*/ 	.short	0x0018


	//----- nvinfo : EIATTR_SW_WAR
	.align		4
.L_43:
        /*0070*/ 	.byte	0x04, 0x36
        /*0072*/ 	.short	(.L_45 - .L_44)
.L_44:
        /*0074*/ 	.word	0x00000008
.L_45:


//--------------------- .nv.callgraph             --------------------------
	.section	.nv.callgraph,"",@"SHT_CUDA_CALLGRAPH"
	.align	4
	.sectionentsize	8
	.align		4
        /*0000*/ 	.word	0x00000000
	.align		4
        /*0004*/ 	.word	0xffffffff
	.align		4
        /*0008*/ 	.word	0x00000000
	.align		4
        /*000c*/ 	.word	0xfffffffe
	.align		4
        /*0010*/ 	.word	0x00000000
	.align		4
        /*0014*/ 	.word	0xfffffffd
	.align		4
        /*0018*/ 	.word	0x00000000
	.align		4
        /*001c*/ 	.word	0xfffffffc


//--------------------- .text._Z9numeratorPKiiPif --------------------------
	.section	.text._Z9numeratorPKiiPif,"ax",@progbits
	.align	128
        .global         _Z9numeratorPKiiPif
        .type           _Z9numeratorPKiiPif,@function
        .size           _Z9numeratorPKiiPif,(.L_x_20 - _Z9numeratorPKiiPif)
        .other          _Z9numeratorPKiiPif,@"STO_CUDA_ENTRY STV_DEFAULT"
_Z9numeratorPKiiPif:
.text._Z9numeratorPKiiPif:
[----:B------:R-:W-:Y:S01]  /*0000*/  LDC R1, c[0x0][0x37c] ;  /* 0x0000df00ff017b82 */ /* 0x000fe20000000800 */
[----:B------:R-:W0:Y:S01]  /*0010*/  S2R R0, SR_CTAID.X ;  /* 0x0000000000007919 */ /* 0x000e220000002500 */
[----:B------:R-:W1:Y:S06]  /*0020*/  LDCU UR8, c[0x0][0x388] ;  /* 0x00007100ff0877ac */ /* 0x000e6c0008000800 */
[----:B------:R-:W2:Y:S01]  /*0030*/  LDC R4, c[0x0][0x370] ;  /* 0x0000dc00ff047b82 */ /* 0x000ea20000000800 */
[----:B------:R-:W-:Y:S01]  /*0040*/  BSSY.RECONVERGENT B0, `(.L_x_0) ;  /* 0x0000052000007945 */ /* 0x000fe20003800200 */
[----:B------:R-:W3:Y:S01]  /*0050*/  S2R R2, SR_TID.X ;  /* 0x0000000000027919 */ /* 0x000ee20000002100 */
[----:B------:R-:W4:Y:S01]  /*0060*/  LDCU.64 UR6, c[0x0][0x358] ;  /* 0x00006b00ff0677ac */ /* 0x000f220008000a00 */
[----:B------:R-:W-:Y:S01]  /*0070*/  IMAD.MOV.U32 R7, RZ, RZ, RZ ;  /* 0x000000ffff077224 */ /* 0x000fe200078e00ff */
[----:B------:R-:W0:Y:S01]  /*0080*/  LDCU UR9, c[0x0][0x398] ;  /* 0x00007300ff0977ac */ /* 0x000e220008000800 */
[----:B------:R-:W0:Y:S02]  /*0090*/  LDCU UR10, c[0x0][0x398] ;  /* 0x00007300ff0a77ac */ /* 0x000e240008000800 */
[----:B0-----:R-:W-:-:S05]  /*00a0*/  IMAD.SHL.U32 R3, R0, 0x400, RZ ;  /* 0x0000040000037824 */ /* 0x001fca00078e00ff */
[----:B---3--:R-:W-:-:S04]  /*00b0*/  LOP3.LUT R6, R3, R2, RZ, 0xfc, !PT ;  /* 0x0000000203067212 */ /* 0x008fc800078efcff */
[----:B-1----:R-:W-:-:S13]  /*00c0*/  ISETP.GE.AND P0, PT, R6, UR8, PT ;  /* 0x0000000806007c0c */ /* 0x002fda000bf06270 */
[----:B--2-4-:R-:W-:Y:S05]  /*00d0*/  @P0 BRA `(.L_x_1) ;  /* 0x0000000400200947 */ /* 0x014fea0003800000 */
[----:B------:R-:W-:Y:S01]  /*00e0*/  SHF.L.U32 R3, R4, 0xa, RZ ;  /* 0x0000000a04037819 */ /* 0x000fe200000006ff */
[----:B------:R-:W-:Y:S03]  /*00f0*/  BSSY.RECONVERGENT B1, `(.L_x_2) ;  /* 0x000002d000017945 */ /* 0x000fe60003800200 */
[----:B------:R-:W0:Y:S01]  /*0100*/  I2F.U32.RP R10, R3 ;  /* 0x00000003000a7306 */ /* 0x000e220000209000 */
[C---:B------:R-:W-:Y:S01]  /*0110*/  IADD3 R7, PT, PT, R3.reuse, R6, RZ ;  /* 0x0000000603077210 */ /* 0x040fe20007ffe0ff */
[----:B------:R-:W-:Y:S01]  /*0120*/  IMAD.MOV R11, RZ, RZ, -R3 ;  /* 0x000000ffff0b7224 */ /* 0x000fe200078e0a03 */
[----:B------:R-:W-:Y:S02]  /*0130*/  ISETP.NE.U32.AND P2, PT, R3, RZ, PT ;  /* 0x000000ff0300720c */ /* 0x000fe40003f45070 */
[C---:B------:R-:W-:Y:S02]  /*0140*/  ISETP.GE.AND P0, PT, R7.reuse, UR8, PT ;  /* 0x0000000807007c0c */ /* 0x040fe4000bf06270 */
[----:B------:R-:W-:-:S02]  /*0150*/  VIMNMX R8, PT, PT, R7, UR8, !PT ;  /* 0x0000000807087c48 */ /* 0x000fc4000ffe0100 */
[----:B------:R-:W-:-:S04]  /*0160*/  SEL R9, RZ, 0x1, P0 ;  /* 0x00000001ff097807 */ /* 0x000fc80000000000 */
[----:B------:R-:W-:Y:S01]  /*0170*/  IADD3 R8, PT, PT, R8, -R7, -R9 ;  /* 0x8000000708087210 */ /* 0x000fe20007ffe809 */
[----:B0-----:R-:W0:Y:S02]  /*0180*/  MUFU.RCP R10, R10 ;  /* 0x0000000a000a7308 */ /* 0x001e240000001000 */
[----:B0-----:R-:W-:-:S06]  /*0190*/  VIADD R4, R10, 0xffffffe ;  /* 0x0ffffffe0a047836 */ /* 0x001fcc0000000000 */
[----:B------:R0:W1:Y:S02]  /*01a0*/  F2I.FTZ.U32.TRUNC.NTZ R5, R4 ;  /* 0x0000000400057305 */ /* 0x000064000021f000 */
[----:B0-----:R-:W-:Y:S02]  /*01b0*/  IMAD.MOV.U32 R4, RZ, RZ, RZ ;  /* 0x000000ffff047224 */ /* 0x001fe400078e00ff */
[----:B-1----:R-:W-:-:S04]  /*01c0*/  IMAD R11, R11, R5, RZ ;  /* 0x000000050b0b7224 */ /* 0x002fc800078e02ff */
[----:B------:R-:W-:-:S06]  /*01d0*/  IMAD.HI.U32 R5, R5, R11, R4 ;  /* 0x0000000b05057227 */ /* 0x000fcc00078e0004 */
[----:B------:R-:W-:-:S05]  /*01e0*/  IMAD.HI.U32 R10, R5, R8, RZ ;  /* 0x00000008050a7227 */ /* 0x000fca00078e00ff */
[----:B------:R-:W-:-:S05]  /*01f0*/  IADD3 R4, PT, PT, -R10, RZ, RZ ;  /* 0x000000ff0a047210 */ /* 0x000fca0007ffe1ff */
[----:B------:R-:W-:Y:S02]  /*0200*/  IMAD R8, R3, R4, R8 ;  /* 0x0000000403087224 */ /* 0x000fe400078e0208 */
[----:B------:R-:W0:Y:S03]  /*0210*/  LDC.64 R4, c[0x0][0x380] ;  /* 0x0000e000ff047b82 */ /* 0x000e260000000a00 */
[----:B------:R-:W-:-:S13]  /*0220*/  ISETP.GE.U32.AND P0, PT, R8, R3, PT ;  /* 0x000000030800720c */ /* 0x000fda0003f06070 */
[----:B------:R-:W-:Y:S01]  /*0230*/  @P0 IMAD.IADD R8, R8, 0x1, -R3 ;  /* 0x0000000108080824 */ /* 0x000fe200078e0a03 */
[----:B------:R-:W-:-:S04]  /*0240*/  @P0 IADD3 R10, PT, PT, R10, 0x1, RZ ;  /* 0x000000010a0a0810 */ /* 0x000fc80007ffe0ff */
[----:B------:R-:W-:-:S13]  /*0250*/  ISETP.GE.U32.AND P1, PT, R8, R3, PT ;  /* 0x000000030800720c */ /* 0x000fda0003f26070 */
[----:B------:R-:W-:Y:S01]  /*0260*/  @P1 VIADD R10, R10, 0x1 ;  /* 0x000000010a0a1836 */ /* 0x000fe20000000000 */
[----:B------:R-:W-:-:S04]  /*0270*/  @!P2 LOP3.LUT R10, RZ, R3, RZ, 0x33, !PT ;  /* 0x00000003ff0aa212 */ /* 0x000fc800078e33ff */
[----:B------:R-:W-:-:S04]  /*0280*/  IADD3 R10, PT, PT, R9, R10, RZ ;  /* 0x0000000a090a7210 */ /* 0x000fc80007ffe0ff */
[C---:B------:R-:W-:Y:S02]  /*0290*/  LOP3.LUT R7, R10.reuse, 0x3, RZ, 0xc0, !PT ;  /* 0x000000030a077812 */ /* 0x040fe400078ec0ff */
[----:B------:R-:W-:Y:S02]  /*02a0*/  ISETP.GE.U32.AND P1, PT, R10, 0x3, PT ;  /* 0x000000030a00780c */ /* 0x000fe40003f26070 */
[----:B------:R-:W-:Y:S01]  /*02b0*/  ISETP.NE.AND P0, PT, R7, 0x3, PT ;  /* 0x000000030700780c */ /* 0x000fe20003f05270 */
[----:B------:R-:W-:-:S12]  /*02c0*/  IMAD.MOV.U32 R7, RZ, RZ, RZ ;  /* 0x000000ffff077224 */ /* 0x000fd800078e00ff */
[----:B0-----:R-:W-:Y:S05]  /*02d0*/  @!P0 BRA `(.L_x_3) ;  /* 0x0000000000388947 */ /* 0x001fea0003800000 */
[----:B------:R-:W0:Y:S01]  /*02e0*/  LDC.64 R8, c[0x0][0x380] ;  /* 0x0000e000ff087b82 */ /* 0x000e220000000a00 */
[----:B------:R-:W-:-:S04]  /*02f0*/  IADD3 R7, PT, PT, R10, 0x1, RZ ;  /* 0x000000010a077810 */ /* 0x000fc80007ffe0ff */
[----:B------:R-:W-:Y:S01]  /*0300*/  LOP3.LUT R10, R7, 0x3, RZ, 0xc0, !PT ;  /* 0x00000003070a7812 */ /* 0x000fe200078ec0ff */
[----:B------:R-:W-:-:S03]  /*0310*/  IMAD.MOV.U32 R7, RZ, RZ, RZ ;  /* 0x000000ffff077224 */ /* 0x000fc600078e00ff */
[----:B------:R-:W-:-:S07]  /*0320*/  IADD3 R12, PT, PT, -R10, RZ, RZ ;  /* 0x000000ff0a0c7210 */ /* 0x000fce0007ffe1ff */
.L_x_4:
[----:B0-----:R-:W-:-:S06]  /*0330*/  IMAD.WIDE R10, R6, 0x4, R8 ;  /* 0x00000004060a7825 */ /* 0x001fcc00078e0208 */
[----:B------:R-:W2:Y:S01]  /*0340*/  LDG.E R10, desc[UR6][R10.64] ;  /* 0x000000060a0a7981 */ /* 0x000ea2000c1e1900 */
[----:B------:R-:W-:Y:S01]  /*0350*/  VIADD R12, R12, 0x1 ;  /* 0x000000010c0c7836 */ /* 0x000fe20000000000 */
[----:B------:R-:W-:-:S04]  /*0360*/  IADD3 R6, PT, PT, R3, R6, RZ ;  /* 0x0000000603067210 */ /* 0x000fc80007ffe0ff */
[----:B------:R-:W-:Y:S02]  /*0370*/  ISETP.NE.AND P0, PT, R12, RZ, PT ;  /* 0x000000ff0c00720c */ /* 0x000fe40003f05270 */
[----:B--2---:R-:W-:-:S05]  /*0380*/  I2FP.F32.S32 R13, R10 ;  /* 0x0000000a000d7245 */ /* 0x004fca0000201400 */
[----:B------:R-:W-:-:S04]  /*0390*/  FADD R14, R13, -UR9 ;  /* 0x800000090d0e7e21 */ /* 0x000fc80008000000 */
[----:B------:R-:W-:Y:S02]  /*03a0*/  FFMA R7, R14, R14, R7 ;  /* 0x0000000e0e077223 */ /* 0x000fe40000000007 */
[----:B------:R-:W-:Y:S05]  /*03b0*/  @P0 BRA `(.L_x_4) ;  /* 0xfffffffc00dc0947 */ /* 0x000fea000383ffff */
.L_x_3:
[----:B------:R-:W-:Y:S05]  /*03c0*/  BSYNC.RECONVERGENT B1 ;  /* 0x0000000000017941 */ /* 0x000fea0003800200 */
.L_x_2:
[----:B------:R-:W-:Y:S05]  /*03d0*/  @!P1 BRA `(.L_x_1) ;  /* 0x0000000000609947 */ /* 0x000fea0003800000 */
.L_x_5:
[----:B------:R-:W-:-:S05]  /*03e0*/  IMAD.WIDE R14, R6, 0x4, R4 ;  /* 0x00000004060e7825 */ /* 0x000fca00078e0204 */
[----:B------:R0:W2:Y:S01]  /*03f0*/  LDG.E R16, desc[UR6][R14.64] ;  /* 0x000000060e107981 */ /* 0x0000a2000c1e1900 */
[----:B------:R-:W-:-:S05]  /*0400*/  IMAD.WIDE R8, R3, 0x4, R14 ;  /* 0x0000000403087825 */ /* 0x000fca00078e020e */
[----:B------:R-:W3:Y:S01]  /*0410*/  LDG.E R17, desc[UR6][R8.64] ;  /* 0x0000000608117981 */ /* 0x000ee2000c1e1900 */
[----:B------:R-:W-:-:S05]  /*0420*/  IMAD.WIDE R10, R3, 0x4, R8 ;  /* 0x00000004030a7825 */ /* 0x000fca00078e0208 */
[----:B------:R-:W4:Y:S01]  /*0430*/  LDG.E R18, desc[UR6][R10.64] ;  /* 0x000000060a127981 */ /* 0x000f22000c1e1900 */
[----:B------:R-:W-:-:S06]  /*0440*/  IMAD.WIDE R12, R3, 0x4, R10 ;  /* 0x00000004030c7825 */ /* 0x000fcc00078e020a */
[----:B------:R-:W5:Y:S01]  /*0450*/  LDG.E R12, desc[UR6][R12.64] ;  /* 0x000000060c0c7981 */ /* 0x000f62000c1e1900 */
[----:B0-----:R-:W-:Y:S02]  /*0460*/  IADD3 R14, PT, PT, R3, R6, R3 ;  /* 0x00000006030e7210 */ /* 0x001fe40007ffe003 */
[----:B--2---:R-:W-:-:S05]  /*0470*/  I2FP.F32.S32 R16, R16 ;  /* 0x0000001000107245 */ /* 0x004fca0000201400 */
[----:B------:R-:W-:Y:S01]  /*0480*/  FADD R16, R16, -UR10 ;  /* 0x8000000a10107e21 */ /* 0x000fe20008000000 */
[----:B---3--:R-:W-:-:S03]  /*0490*/  I2FP.F32.S32 R17, R17 ;  /* 0x0000001100117245 */ /* 0x008fc60000201400 */
[----:B------:R-:W-:Y:S02]  /*04a0*/  FFMA R7, R16, R16, R7 ;  /* 0x0000001010077223 */ /* 0x000fe40000000007 */
[----:B------:R-:W-:Y:S01]  /*04b0*/  FADD R6, R17, -UR10 ;  /* 0x8000000a11067e21 */ /* 0x000fe20008000000 */
[----:B----4-:R-:W-:-:S03]  /*04c0*/  I2FP.F32.S32 R18, R18 ;  /* 0x0000001200127245 */ /* 0x010fc60000201400 */
[----:B------:R-:W-:Y:S01]  /*04d0*/  FFMA R7, R6, R6, R7 ;  /* 0x0000000606077223 */ /* 0x000fe20000000007 */
[----:B------:R-:W-:Y:S01]  /*04e0*/  IADD3 R6, PT, PT, R3, R14, R3 ;  /* 0x0000000e03067210 */ /* 0x000fe20007ffe003 */
[----:B------:R-:W-:Y:S01]  /*04f0*/  FADD R18, R18, -UR10 ;  /* 0x8000000a12127e21 */ /* 0x000fe20008000000 */
[----:B-----5:R-:W-:Y:S02]  /*0500*/  I2FP.F32.S32 R12, R12 ;  /* 0x0000000c000c7245 */ /* 0x020fe40000201400 */
[----:B------:R-:W-:Y:S01]  /*0510*/  ISETP.GE.AND P0, PT, R6, UR8, PT ;  /* 0x0000000806007c0c */ /* 0x000fe2000bf06270 */
[----:B------:R-:W-:Y:S02]  /*0520*/  FFMA R7, R18, R18, R7 ;  /* 0x0000001212077223 */ /* 0x000fe40000000007 */
[----:B------:R-:W-:-:S04]  /*0530*/  FADD R12, R12, -UR10 ;  /* 0x8000000a0c0c7e21 */ /* 0x000fc80008000000 */
[----:B------:R-:W-:-:S06]  /*0540*/  FFMA R7, R12, R12, R7 ;  /* 0x0000000c0c077223 */ /* 0x000fcc0000000007 */
[----:B------:R-:W-:Y:S05]  /*0550*/  @!P0 BRA `(.L_x_5) ;  /* 0xfffffffc00a08947 */ /* 0x000fea000383ffff */
.L_x_1:
[----:B------:R-:W-:Y:S05]  /*0560*/  BSYNC.RECONVERGENT B0 ;  /* 0x0000000000007941 */ /* 0x000fea0003800200 */
.L_x_0:
[----:B------:R-:W0:Y:S01]  /*0570*/  S2UR UR5, SR_CgaCtaId ;  /* 0x00000000000579c3 */ /* 0x000e220000008800 */
[----:B------:R-:W-:Y:S01]  /*0580*/  UMOV UR4, 0x400 ;  /* 0x0000040000047882 */ /* 0x000fe20000000000 */
[C---:B------:R-:W-:Y:S02]  /*0590*/  ISETP.GT.U32.AND P0, PT, R2.reuse, 0x1ff, PT ;  /* 0x000001ff0200780c */ /* 0x040fe40003f04070 */
[----:B------:R-:W-:Y:S01]  /*05a0*/  ISETP.GT.U32.AND P1, PT, R2, 0xff, PT ;  /* 0x000000ff0200780c */ /* 0x000fe20003f24070 */
[----:B0-----:R-:W-:-:S06]  /*05b0*/  ULEA UR4, UR5, UR4, 0x18 ;  /* 0x0000000405047291 */ /* 0x001fcc000f8ec0ff */
[----:B------:R-:W-:-:S05]  /*05c0*/  LEA R4, R2, UR4, 0x2 ;  /* 0x0000000402047c11 */ /* 0x000fca000f8e10ff */
[----:B------:R-:W-:Y:S01]  /*05d0*/  STS [R4], R7 ;  /* 0x0000000704007388 */ /* 0x000fe20000000800 */
[----:B------:R-:W-:Y:S06]  /*05e0*/  BAR.SYNC.DEFER_BLOCKING 0x0 ;  /* 0x0000000000007b1d */ /* 0x000fec0000010000 */
[----:B------:R-:W-:Y:S04]  /*05f0*/  @!P0 LDS R3, [R4+0x800] ;  /* 0x0008000004038984 */ /* 0x000fe80000000800 */
[----:B------:R-:W0:Y:S02]  /*0600*/  @!P0 LDS R6, [R4] ;  /* 0x0000000004068984 */ /* 0x000e240000000800 */
[----:B0-----:R-:W-:-:S05]  /*0610*/  @!P0 FADD R3, R3, R6 ;  /* 0x0000000603038221 */ /* 0x001fca0000000000 */
[----:B------:R-:W-:Y:S01]  /*0620*/  @!P0 STS [R4], R3 ;  /* 0x0000000304008388 */ /* 0x000fe20000000800 */
[----:B------:R-:W-:Y:S01]  /*0630*/  BAR.SYNC.DEFER_BLOCKING 0x0 ;  /* 0x0000000000007b1d */ /* 0x000fe20000010000 */
[----:B------:R-:W-:-:S05]  /*0640*/  ISETP.GT.U32.AND P0, PT, R2, 0x7f, PT ;  /* 0x0000007f0200780c */ /* 0x000fca0003f04070 */
        /* <DEDUP_REMOVED lines=41> */
[----:B------:R-:W-:-:S05]  /*08e0*/  ISETP.NE.AND P1, PT, R2, RZ, PT ;  /* 0x000000ff0200720c */ /* 0x000fca0003f25270 */
[----:B------:R-:W-:Y:S04]  /*08f0*/  @!P0 LDS R6, [R4+0x8] ;  /* 0x0000080004068984 */ /* 0x000fe80000000800 */
[----:B------:R-:W0:Y:S02]  /*0900*/  @!P0 LDS R7, [R4] ;  /* 0x0000000004078984 */ /* 0x000e240000000800 */
[----:B0-----:R-:W-:-:S05]  /*0910*/  @!P0 FADD R7, R6, R7 ;  /* 0x0000000706078221 */ /* 0x001fca0000000000 */
[----:B------:R-:W-:Y:S01]  /*0920*/  @!P0 STS [R4], R7 ;  /* 0x0000000704008388 */ /* 0x000fe20000000800 */
[----:B------:R-:W-:Y:S06]  /*0930*/  BAR.SYNC.DEFER_BLOCKING 0x0 ;  /* 0x0000000000007b1d */ /* 0x000fec0000010000 */
[----:B------:R-:W-:Y:S04]  /*0940*/  @!P1 LDS R2, [UR4+0x4] ;  /* 0x00000404ff029984 */ /* 0x000fe80008000800 */
[----:B------:R-:W0:Y:S02]  /*0950*/  @!P1 LDS R3, [R4] ;  /* 0x0000000004039984 */ /* 0x000e240000000800 */
[----:B0-----:R-:W-:-:S05]  /*0960*/  @!P1 FADD R3, R2, R3 ;  /* 0x0000000302039221 */ /* 0x001fca0000000000 */
[----:B------:R0:W-:Y:S01]  /*0970*/  @!P1 STS [R4], R3 ;  /* 0x0000000304009388 */ /* 0x0001e20000000800 */
[----:B------:R-:W-:Y:S06]  /*0980*/  BAR.SYNC.DEFER_BLOCKING 0x0 ;  /* 0x0000000000007b1d */ /* 0x000fec0000010000 */
[----:B------:R-:W-:Y:S05]  /*0990*/  @P1 EXIT ;  /* 0x000000000000194d */ /* 0x000fea0003800000 */
[----:B0-----:R-:W0:Y:S01]  /*09a0*/  LDS R4, [UR4] ;  /* 0x00000004ff047984 */ /* 0x001e220008000800 */
[----:B------:R-:W1:Y:S02]  /*09b0*/  LDC.64 R2, c[0x0][0x390] ;  /* 0x0000e400ff027b82 */ /* 0x000e640000000a00 */
[----:B-1----:R-:W-:Y:S01]  /*09c0*/  IMAD.WIDE.U32 R2, R0, 0x4, R2 ;  /* 0x0000000400027825 */ /* 0x002fe200078e0002 */
[----:B0-----:R-:W0:Y:S04]  /*09d0*/  F2I.TRUNC.NTZ R5, R4 ;  /* 0x0000000400057305 */ /* 0x001e28000020f100 */
[----:B0-----:R-:W-:Y:S01]  /*09e0*/  STG.E desc[UR6][R2.64], R5 ;  /* 0x0000000502007986 */ /* 0x001fe2000c101906 */
[----:B------:R-:W-:Y:S05]  /*09f0*/  EXIT ;  /* 0x000000000000794d */ /* 0x000fea0003800000 */
.L_x_6:
[----:B------:R-:W-:-:S00]  /*0a00*/  BRA `(.L_x_6) ;  /* 0xfffffffc00fc7947 */ /* 0x000fc0000383ffff */
[----:B------:R-:W-:-:S00]  /*0a10*/  NOP ;  /* 0x0000000000007918 */ /* 0x000fc00000000000 */
        /* <DEDUP_REMOVED lines=14> */
.L_x_20:


//--------------------- .text._Z17sumCommMultiBlockPKiiPi --------------------------
	.section	.text._Z17sumCommMultiBlockPKiiPi,"ax",@progbits
	.align	128
        .global         _Z17sumCommMultiBlockPKiiPi
        .type           _Z17sumCommMultiBlockPKiiPi,@function
        .size           _Z17sumCommMultiBlockPKiiPi,(.L_x_21 - _Z17sumCommMultiBlockPKiiPi)
        .other          _Z17sumCommMultiBlockPKiiPi,@"STO_CUDA_ENTRY STV_DEFAULT"
_Z17sumCommMultiBlockPKiiPi:
.text._Z17sumCommMultiBlockPKiiPi:
[----:B------:R-:W-:Y:S01]  /*0000*/  LDC R1, c[0x0][0x37c] ;  /* 0x0000df00ff017b82 */ /* 0x000fe20000000800 */
[----:B------:R-:W0:Y:S01]  /*0010*/  S2R R0, SR_CTAID.X ;  /* 0x0000000000007919 */ /* 0x000e220000002500 */
[----:B------:R-:W1:Y:S06]  /*0020*/  LDCU UR8, c[0x0][0x388] ;  /* 0x00007100ff0877ac */ /* 0x000e6c0008000800 */
[----:B------:R-:W2:Y:S01]  /*0030*/  LDC R4, c[0x0][0x370] ;  /* 0x0000dc00ff047b82 */ /* 0x000ea20000000800 */
[----:B------:R-:W-:Y:S01]  /*0040*/  BSSY.RECONVERGENT B2, `(.L_x_7) ;  /* 0x00000a8000027945 */ /* 0x000fe20003800200 */
[----:B------:R-:W3:Y:S01]  /*0050*/  S2R R2, SR_TID.X ;  /* 0x0000000000027919 */ /* 0x000ee20000002100 */
[----:B------:R-:W4:Y:S01]  /*0060*/  LDCU.64 UR6, c[0x0][0x358] ;  /* 0x00006b00ff0677ac */ /* 0x000f220008000a00 */
[----:B------:R-:W-:-:S02]  /*0070*/  IMAD.MOV.U32 R7, RZ, RZ, RZ ;  /* 0x000000ffff077224 */ /* 0x000fc400078e00ff */
[----:B0-----:R-:W-:-:S05]  /*0080*/  IMAD.SHL.U32 R3, R0, 0x400, RZ ;  /* 0x0000040000037824 */ /* 0x001fca00078e00ff */
[----:B---3--:R-:W-:-:S04]  /*0090*/  LOP3.LUT R5, R3, R2, RZ, 0xfc, !PT ;  /* 0x0000000203057212 */ /* 0x008fc800078efcff */
[----:B-1----:R-:W-:-:S13]  /*00a0*/  ISETP.GE.AND P0, PT, R5, UR8, PT ;  /* 0x0000000805007c0c */ /* 0x002fda000bf06270 */
[----:B--2-4-:R-:W-:Y:S05]  /*00b0*/  @P0 BRA `(.L_x_8) ;  /* 0x0000000800800947 */ /* 0x014fea0003800000 */
[----:B------:R-:W-:Y:S01]  /*00c0*/  IMAD.SHL.U32 R4, R4, 0x400, RZ ;  /* 0x0000040004047824 */ /* 0x000fe200078e00ff */
[----:B------:R-:W-:Y:S03]  /*00d0*/  BSSY.RECONVERGENT B1, `(.L_x_9) ;  /* 0x0000093000017945 */ /* 0x000fe60003800200 */
[----:B------:R-:W0:Y:S01]  /*00e0*/  I2F.U32.RP R10, R4 ;  /* 0x00000004000a7306 */ /* 0x000e220000209000 */
[C---:B------:R-:W-:Y:S01]  /*00f0*/  IMAD.IADD R3, R4.reuse, 0x1, R5 ;  /* 0x0000000104037824 */ /* 0x040fe200078e0205 */
[----:B------:R-:W-:Y:S01]  /*0100*/  ISETP.NE.U32.AND P2, PT, R4, RZ, PT ;  /* 0x000000ff0400720c */ /* 0x000fe20003f45070 */
[----:B------:R-:W-:-:S03]  /*0110*/  IMAD.MOV R11, RZ, RZ, -R4 ;  /* 0x000000ffff0b7224 */ /* 0x000fc600078e0a04 */
[C---:B------:R-:W-:Y:S02]  /*0120*/  ISETP.GE.AND P0, PT, R3.reuse, UR8, PT ;  /* 0x0000000803007c0c */ /* 0x040fe4000bf06270 */
[----:B------:R-:W-:Y:S02]  /*0130*/  VIMNMX R8, PT, PT, R3, UR8, !PT ;  /* 0x0000000803087c48 */ /* 0x000fe4000ffe0100 */
[----:B------:R-:W-:-:S04]  /*0140*/  SEL R9, RZ, 0x1, P0 ;  /* 0x00000001ff097807 */ /* 0x000fc80000000000 */
[----:B------:R-:W-:Y:S01]  /*0150*/  IADD3 R3, PT, PT, R8, -R3, -R9 ;  /* 0x8000000308037210 */ /* 0x000fe20007ffe809 */
[----:B0-----:R-:W0:Y:S02]  /*0160*/  MUFU.RCP R10, R10 ;  /* 0x0000000a000a7308 */ /* 0x001e240000001000 */
[----:B0-----:R-:W-:-:S06]  /*0170*/  VIADD R6, R10, 0xffffffe ;  /* 0x0ffffffe0a067836 */ /* 0x001fcc0000000000 */
[----:B------:R0:W1:Y:S02]  /*0180*/  F2I.FTZ.U32.TRUNC.NTZ R7, R6 ;  /* 0x0000000600077305 */ /* 0x000064000021f000 */
[----:B0-----:R-:W-:Y:S02]  /*0190*/  IMAD.MOV.U32 R6, RZ, RZ, RZ ;  /* 0x000000ffff067224 */ /* 0x001fe400078e00ff */
[----:B-1----:R-:W-:-:S04]  /*01a0*/  IMAD R11, R11, R7, RZ ;  /* 0x000000070b0b7224 */ /* 0x002fc800078e02ff */
[----:B------:R-:W-:-:S04]  /*01b0*/  IMAD.HI.U32 R10, R7, R11, R6 ;  /* 0x0000000b070a7227 */ /* 0x000fc800078e0006 */
[----:B------:R-:W-:Y:S02]  /*01c0*/  IMAD.MOV.U32 R7, RZ, RZ, RZ ;  /* 0x000000ffff077224 */ /* 0x000fe400078e00ff */
[----:B------:R-:W-:-:S04]  /*01d0*/  IMAD.HI.U32 R10, R10, R3, RZ ;  /* 0x000000030a0a7227 */ /* 0x000fc800078e00ff */
[----:B------:R-:W-:-:S04]  /*01e0*/  IMAD.MOV R6, RZ, RZ, -R10 ;  /* 0x000000ffff067224 */ /* 0x000fc800078e0a0a */
[----:B------:R-:W-:-:S05]  /*01f0*/  IMAD R3, R4, R6, R3 ;  /* 0x0000000604037224 */ /* 0x000fca00078e0203 */
[----:B------:R-:W-:-:S13]  /*0200*/  ISETP.GE.U32.AND P0, PT, R3, R4, PT ;  /* 0x000000040300720c */ /* 0x000fda0003f06070 */
[----:B------:R-:W-:Y:S01]  /*0210*/  @P0 IADD3 R3, PT, PT, -R4, R3, RZ ;  /* 0x0000000304030210 */ /* 0x000fe20007ffe1ff */
[----:B------:R-:W-:-:S03]  /*0220*/  @P0 VIADD R10, R10, 0x1 ;  /* 0x000000010a0a0836 */ /* 0x000fc60000000000 */
[----:B------:R-:W-:-:S13]  /*0230*/  ISETP.GE.U32.AND P1, PT, R3, R4, PT ;  /* 0x000000040300720c */ /* 0x000fda0003f26070 */
[----:B------:R-:W-:Y:S01]  /*0240*/  @P1 VIADD R10, R10, 0x1 ;  /* 0x000000010a0a1836 */ /* 0x000fe20000000000 */
[----:B------:R-:W-:-:S05]  /*0250*/  @!P2 LOP3.LUT R10, RZ, R4, RZ, 0x33, !PT ;  /* 0x00000004ff0aa212 */ /* 0x000fca00078e33ff */
[----:B------:R-:W-:-:S04]  /*0260*/  IMAD.IADD R9, R9, 0x1, R10 ;  /* 0x0000000109097824 */ /* 0x000fc800078e020a */
[C---:B------:R-:W-:Y:S01]  /*0270*/  VIADD R3, R9.reuse, 0x1 ;  /* 0x0000000109037836 */ /* 0x040fe20000000000 */
[----:B------:R-:W-:-:S04]  /*0280*/  ISETP.GE.U32.AND P0, PT, R9, 0x3, PT ;  /* 0x000000030900780c */ /* 0x000fc80003f06070 */
[----:B------:R-:W-:-:S09]  /*0290*/  LOP3.LUT R6, R3, 0x3, RZ, 0xc0, !PT ;  /* 0x0000000303067812 */ /* 0x000fd200078ec0ff */
[----:B------:R-:W-:Y:S05]  /*02a0*/  @!P0 BRA `(.L_x_10) ;  /* 0x0000000400d48947 */ /* 0x000fea0003800000 */
[----:B------:R-:W-:Y:S01]  /*02b0*/  LOP3.LUT R3, R3, 0xfffffffc, RZ, 0xc0, !PT ;  /* 0xfffffffc03037812 */ /* 0x000fe200078ec0ff */
[----:B------:R-:W-:Y:S01]  /*02c0*/  BSSY.RELIABLE B0, `(.L_x_11) ;  /* 0x0000063000007945 */ /* 0x000fe20003800100 */
[----:B------:R-:W-:-:S03]  /*02d0*/  HFMA2 R7, -RZ, RZ, 0, 0 ;  /* 0x00000000ff077431 */ /* 0x000fc600000001ff */
[----:B------:R-:W-:-:S05]  /*02e0*/  IMAD.MOV R3, RZ, RZ, -R3 ;  /* 0x000000ffff037224 */ /* 0x000fca00078e0a03 */
[----:B------:R-:W-:-:S13]  /*02f0*/  ISETP.GE.AND P0, PT, R3, RZ, PT ;  /* 0x000000ff0300720c */ /* 0x000fda0003f06270 */
[----:B------:R-:W-:Y:S05]  /*0300*/  @P0 BRA `(.L_x_12) ;  /* 0x0000000400780947 */ /* 0x000fea0003800000 */
[----:B------:R-:W-:Y:S01]  /*0310*/  IMAD.MOV R8, RZ, RZ, -R3 ;  /* 0x000000ffff087224 */ /* 0x000fe200078e0a03 */
[----:B------:R-:W-:Y:S01]  /*0320*/  BSSY.RECONVERGENT B3, `(.L_x_13) ;  /* 0x0000039000037945 */ /* 0x000fe20003800200 */
[----:B------:R-:W-:-:S03]  /*0330*/  PLOP3.LUT P0, PT, PT, PT, PT, 0x80, 0x8 ;  /* 0x000000000008781c */ /* 0x000fc60003f0f070 */
[----:B------:R-:W-:-:S13]  /*0340*/  ISETP.GT.AND P1, PT, R8, 0xc, PT ;  /* 0x0000000c0800780c */ /* 0x000fda0003f24270 */
[----:B------:R-:W-:Y:S05]  /*0350*/  @!P1 BRA `(.L_x_14) ;  /* 0x0000000000d49947 */ /* 0x000fea0003800000 */
[----:B------:R-:W-:-:S13]  /*0360*/  PLOP3.LUT P0, PT, PT, PT, PT, 0x8, 0x80 ;  /* 0x000000000080781c */ /* 0x000fda0003f0e170 */
.L_x_15:
[----:B------:R-:W0:Y:S01]  /*0370*/  LDC.64 R18, c[0x0][0x380] ;  /* 0x0000e000ff127b82 */ /* 0x000e220000000a00 */
[----:B------:R-:W-:-:S04]  /*0380*/  IADD3 R11, PT, PT, R4, R5, R4 ;  /* 0x00000005040b7210 */ /* 0x000fc80007ffe004 */
[----:B------:R-:W-:Y:S01]  /*0390*/  IADD3 R11, PT, PT, R4, R11, R4 ;  /* 0x0000000b040b7210 */ /* 0x000fe20007ffe004 */
[----:B0-----:R-:W-:-:S03]  /*03a0*/  IMAD.WIDE R8, R5, 0x4, R18 ;  /* 0x0000000405087825 */ /* 0x001fc600078e0212 */
[----:B------:R-:W-:Y:S01]  /*03b0*/  IADD3 R5, PT, PT, R4, R11, R4 ;  /* 0x0000000b04057210 */ /* 0x000fe20007ffe004 */
[----:B------:R-:W-:-:S03]  /*03c0*/  IMAD.WIDE R24, R11, 0x4, R18 ;  /* 0x000000040b187825 */ /* 0x000fc600078e0212 */
[C---:B------:R-:W-:Y:S01]  /*03d0*/  IADD3 R5, PT, PT, R4.reuse, R5, R4 ;  /* 0x0000000504057210 */ /* 0x040fe20007ffe004 */
[C---:B------:R-:W-:Y:S02]  /*03e0*/  IMAD.WIDE R12, R4.reuse, 0x4, R8 ;  /* 0x00000004040c7825 */ /* 0x040fe400078e0208 */
[----:B------:R-:W2:Y:S02]  /*03f0*/  LDG.E R8, desc[UR6][R8.64] ;  /* 0x0000000608087981 */ /* 0x000ea4000c1e1900 */
[C---:B------:R-:W-:Y:S02]  /*0400*/  IMAD.WIDE R20, R4.reuse, 0x4, R24 ;  /* 0x0000000404147825 */ /* 0x040fe400078e0218 */
[----:B------:R-:W3:Y:S02]  /*0410*/  LDG.E R24, desc[UR6][R24.64] ;  /* 0x0000000618187981 */ /* 0x000ee4000c1e1900 */
[----:B------:R-:W-:-:S04]  /*0420*/  IMAD.WIDE R28, R4, 0x4, R12 ;  /* 0x00000004041c7825 */ /* 0x000fc800078e020c */
[----:B------:R-:W-:Y:S01]  /*0430*/  IMAD.WIDE R16, R5, 0x4, R18 ;  /* 0x0000000405107825 */ /* 0x000fe200078e0212 */
[C---:B------:R-:W-:Y:S01]  /*0440*/  IADD3 R5, PT, PT, R4.reuse, R5, R4 ;  /* 0x0000000504057210 */ /* 0x040fe20007ffe004 */
[----:B------:R0:W2:Y:S02]  /*0450*/  LDG.E R9, desc[UR6][R12.64] ;  /* 0x000000060c097981 */ /* 0x0000a4000c1e1900 */
[C---:B------:R-:W-:Y:S01]  /*0460*/  IMAD.WIDE R22, R4.reuse, 0x4, R28 ;  /* 0x0000000404167825 */ /* 0x040fe200078e021c */
[C---:B------:R-:W-:Y:S01]  /*0470*/  IADD3 R5, PT, PT, R4.reuse, R5, R4 ;  /* 0x0000000504057210 */ /* 0x040fe20007ffe004 */
[----:B------:R-:W4:Y:S02]  /*0480*/  LDG.E R26, desc[UR6][R28.64] ;  /* 0x000000061c1a7981 */ /* 0x000f24000c1e1900 */
[C---:B------:R-:W-:Y:S02]  /*0490*/  IMAD.WIDE R10, R4.reuse, 0x4, R20 ;  /* 0x00000004040a7825 */ /* 0x040fe400078e0214 */
[----:B------:R1:W4:Y:S02]  /*04a0*/  LDG.E R25, desc[UR6][R22.64] ;  /* 0x0000000616197981 */ /* 0x000324000c1e1900 */
[----:B------:R-:W-:-:S02]  /*04b0*/  IMAD.WIDE R14, R4, 0x4, R16 ;  /* 0x00000004040e7825 */ /* 0x000fc400078e0210 */
[----:B------:R-:W3:Y:S02]  /*04c0*/  LDG.E R21, desc[UR6][R20.64] ;  /* 0x0000000614157981 */ /* 0x000ee4000c1e1900 */
[----:B------:R-:W-:Y:S02]  /*04d0*/  IMAD.WIDE R18, R5, 0x4, R18 ;  /* 0x0000000405127825 */ /* 0x000fe400078e0212 */
[----:B------:R-:W5:Y:S02]  /*04e0*/  LDG.E R16, desc[UR6][R16.64] ;  /* 0x0000000610107981 */ /* 0x000f64000c1e1900 */
[C---:B0-----:R-:W-:Y:S02]  /*04f0*/  IMAD.WIDE R12, R4.reuse, 0x4, R10 ;  /* 0x00000004040c7825 */ /* 0x041fe400078e020a */
[----:B------:R-:W5:Y:S04]  /*0500*/  LDG.E R27, desc[UR6][R14.64] ;  /* 0x000000060e1b7981 */ /* 0x000f68000c1e1900 */
[----:B------:R0:W5:Y:S01]  /*0510*/  LDG.E R20, desc[UR6][R10.64] ;  /* 0x000000060a147981 */ /* 0x000162000c1e1900 */
[----:B-1----:R-:W-:-:S03]  /*0520*/  IMAD.WIDE R22, R4, 0x4, R18 ;  /* 0x0000000404167825 */ /* 0x002fc600078e0212 */
[----:B------:R-:W5:Y:S04]  /*0530*/  LDG.E R13, desc[UR6][R12.64] ;  /* 0x000000060c0d7981 */ /* 0x000f68000c1e1900 */
[----:B------:R-:W5:Y:S01]  /*0540*/  LDG.E R18, desc[UR6][R18.64] ;  /* 0x0000000612127981 */ /* 0x000f62000c1e1900 */
[----:B0-----:R-:W-:-:S05]  /*0550*/  IMAD.WIDE R10, R4, 0x4, R14 ;  /* 0x00000004040a7825 */ /* 0x001fca00078e020e */
[----:B------:R0:W5:Y:S01]  /*0560*/  LDG.E R12, desc[UR6][R10.64] ;  /* 0x000000060a0c7981 */ /* 0x000162000c1e1900 */
[----:B------:R-:W-:-:S06]  /*0570*/  IMAD.WIDE R28, R4, 0x4, R10 ;  /* 0x00000004041c7825 */ /* 0x000fcc00078e020a */
[----:B------:R-:W5:Y:S01]  /*0580*/  LDG.E R29, desc[UR6][R28.64] ;  /* 0x000000061c1d7981 */ /* 0x000f62000c1e1900 */
[----:B0-----:R-:W-:-:S03]  /*0590*/  IMAD.WIDE R10, R4, 0x4, R22 ;  /* 0x00000004040a7825 */ /* 0x001fc600078e0216 */
[----:B------:R-:W5:Y:S01]  /*05a0*/  LDG.E R23, desc[UR6][R22.64] ;  /* 0x0000000616177981 */ /* 0x000f62000c1e1900 */
[----:B------:R-:W-:-:S03]  /*05b0*/  IMAD.WIDE R14, R4, 0x4, R10 ;  /* 0x00000004040e7825 */ /* 0x000fc600078e020a */
[----:B------:R-:W5:Y:S04]  /*05c0*/  LDG.E R17, desc[UR6][R10.64] ;  /* 0x000000060a117981 */ /* 0x000f68000c1e1900 */
[----:B------:R-:W5:Y:S01]  /*05d0*/  LDG.E R14, desc[UR6][R14.64] ;  /* 0x000000060e0e7981 */ /* 0x000f62000c1e1900 */
[----:B------:R-:W-:-:S05]  /*05e0*/  VIADD R3, R3, 0x10 ;  /* 0x0000001003037836 */ /* 0x000fca0000000000 */
[----:B------:R-:W-:Y:S02]  /*05f0*/  ISETP.GE.AND P1, PT, R3, -0xc, PT ;  /* 0xfffffff40300780c */ /* 0x000fe40003f26270 */
[----:B------:R-:W-:-:S04]  /*0600*/  IADD3 R5, PT, PT, R4, R5, R4 ;  /* 0x0000000504057210 */ /* 0x000fc80007ffe004 */
[----:B------:R-:W-:Y:S02]  /*0610*/  IADD3 R5, PT, PT, R4, R5, R4 ;  /* 0x0000000504057210 */ /* 0x000fe40007ffe004 */
[----:B--2---:R-:W-:-:S04]  /*0620*/  IADD3 R8, PT, PT, R9, R8, R7 ;  /* 0x0000000809087210 */ /* 0x004fc80007ffe007 */
[----:B----4-:R-:W-:-:S04]  /*0630*/  IADD3 R8, PT, PT, R25, R26, R8 ;  /* 0x0000001a19087210 */ /* 0x010fc80007ffe008 */
[----:B---3--:R-:W-:-:S04]  /*0640*/  IADD3 R8, PT, PT, R21, R24, R8 ;  /* 0x0000001815087210 */ /* 0x008fc80007ffe008 */
[----:B-----5:R-:W-:-:S04]  /*0650*/  IADD3 R8, PT, PT, R13, R20, R8 ;  /* 0x000000140d087210 */ /* 0x020fc80007ffe008 */
[----:B------:R-:W-:-:S04]  /*0660*/  IADD3 R8, PT, PT, R27, R16, R8 ;  /* 0x000000101b087210 */ /* 0x000fc80007ffe008 */
[----:B------:R-:W-:-:S04]  /*0670*/  IADD3 R8, PT, PT, R29, R12, R8 ;  /* 0x0000000c1d087210 */ /* 0x000fc80007ffe008 */
[----:B------:R-:W-:-:S04]  /*0680*/  IADD3 R8, PT, PT, R23, R18, R8 ;  /* 0x0000001217087210 */ /* 0x000fc80007ffe008 */
[----:B------:R-:W-:Y:S01]  /*0690*/  IADD3 R7, PT, PT, R14, R17, R8 ;  /* 0x000000110e077210 */ /* 0x000fe20007ffe008 */
[----:B------:R-:W-:Y:S06]  /*06a0*/  @!P1 BRA `(.L_x_15) ;  /* 0xfffffffc00309947 */ /* 0x000fec000383ffff */
.L_x_14:
[----:B------:R-:W-:Y:S05]  /*06b0*/  BSYNC.RECONVERGENT B3 ;  /* 0x0000000000037941 */ /* 0x000fea0003800200 */
.L_x_13:
[----:B------:R-:W-:Y:S01]  /*06c0*/  IMAD.MOV R8, RZ, RZ, -R3 ;  /* 0x000000ffff087224 */ /* 0x000fe200078e0a03 */
[----:B------:R-:W-:Y:S04]  /*06d0*/  BSSY.RECONVERGENT B3, `(.L_x_16) ;  /* 0x000001e000037945 */ /* 0x000fe80003800200 */
[----:B------:R-:W-:-:S13]  /*06e0*/  ISETP.GT.AND P1, PT, R8, 0x4, PT ;  /* 0x000000040800780c */ /* 0x000fda0003f24270 */
[----:B------:R-:W-:Y:S05]  /*06f0*/  @!P1 BRA `(.L_x_17) ;  /* 0x00000000006c9947 */ /* 0x000fea0003800000 */
[----:B------:R-:W0:Y:S01]  /*0700*/  LDC.64 R12, c[0x0][0x380] ;  /* 0x0000e000ff0c7b82 */ /* 0x000e220000000a00 */
[----:B------:R-:W-:Y:S01]  /*0710*/  IADD3 R9, PT, PT, R4, R5, R4 ;  /* 0x0000000504097210 */ /* 0x000fe20007ffe004 */
[----:B0-----:R-:W-:-:S03]  /*0720*/  IMAD.WIDE R22, R5, 0x4, R12 ;  /* 0x0000000405167825 */ /* 0x001fc600078e020c */
[C---:B------:R-:W-:Y:S01]  /*0730*/  IADD3 R5, PT, PT, R4.reuse, R9, R4 ;  /* 0x0000000904057210 */ /* 0x040fe20007ffe004 */
[----:B------:R-:W-:Y:S02]  /*0740*/  IMAD.WIDE R14, R4, 0x4, R22 ;  /* 0x00000004040e7825 */ /* 0x000fe400078e0216 */
[----:B------:R-:W2:Y:S02]  /*0750*/  LDG.E R22, desc[UR6][R22.64] ;  /* 0x0000000616167981 */ /* 0x000ea4000c1e1900 */
[----:B------:R-:W-:-:S04]  /*0760*/  IMAD.WIDE R12, R5, 0x4, R12 ;  /* 0x00000004050c7825 */ /* 0x000fc800078e020c */
[C---:B------:R-:W-:Y:S02]  /*0770*/  IMAD.WIDE R8, R4.reuse, 0x4, R14 ;  /* 0x0000000404087825 */ /* 0x040fe400078e020e */
[----:B------:R-:W2:Y:S02]  /*0780*/  LDG.E R14, desc[UR6][R14.64] ;  /* 0x000000060e0e7981 */ /* 0x000ea4000c1e1900 */
[C---:B------:R-:W-:Y:S02]  /*0790*/  IMAD.WIDE R10, R4.reuse, 0x4, R12 ;  /* 0x00000004040a7825 */ /* 0x040fe400078e020c */
[----:B------:R-:W3:Y:S02]  /*07a0*/  LDG.E R13, desc[UR6][R12.64] ;  /* 0x000000060c0d7981 */ /* 0x000ee4000c1e1900 */
[C---:B------:R-:W-:Y:S02]  /*07b0*/  IMAD.WIDE R16, R4.reuse, 0x4, R8 ;  /* 0x0000000404107825 */ /* 0x040fe400078e0208 */
[----:B------:R-:W4:Y:S02]  /*07c0*/  LDG.E R9, desc[UR6][R8.64] ;  /* 0x0000000608097981 */ /* 0x000f24000c1e1900 */
[----:B------:R-:W-:-:S02]  /*07d0*/  IMAD.WIDE R18, R4, 0x4, R10 ;  /* 0x0000000404127825 */ /* 0x000fc400078e020a */
[----:B------:R-:W4:Y:S02]  /*07e0*/  LDG.E R16, desc[UR6][R16.64] ;  /* 0x0000000610107981 */ /* 0x000f24000c1e1900 */
[C---:B------:R-:W-:Y:S02]  /*07f0*/  IMAD.WIDE R20, R4.reuse, 0x4, R18 ;  /* 0x0000000404147825 */ /* 0x040fe400078e0212 */
[----:B------:R-:W3:Y:S04]  /*0800*/  LDG.E R10, desc[UR6][R10.64] ;  /* 0x000000060a0a7981 */ /* 0x000ee8000c1e1900 */
[----:B------:R-:W5:Y:S04]  /*0810*/  LDG.E R19, desc[UR6][R18.64] ;  /* 0x0000000612137981 */ /* 0x000f68000c1e1900 */
[----:B------:R-:W5:Y:S01]  /*0820*/  LDG.E R20, desc[UR6][R20.64] ;  /* 0x0000000614147981 */ /* 0x000f62000c1e1900 */
[----:B------:R-:W-:Y:S01]  /*0830*/  IADD3 R5, PT, PT, R4, R5, R4 ;  /* 0x0000000504057210 */ /* 0x000fe20007ffe004 */
[----:B------:R-:W-:Y:S01]  /*0840*/  VIADD R3, R3, 0x8 ;  /* 0x0000000803037836 */ /* 0x000fe20000000000 */
[----:B------:R-:W-:-:S02]  /*0850*/  PLOP3.LUT P0, PT, PT, PT, PT, 0x8, 0x80 ;  /* 0x000000000080781c */ /* 0x000fc40003f0e170 */
[----:B------:R-:W-:Y:S02]  /*0860*/  IADD3 R5, PT, PT, R4, R5, R4 ;  /* 0x0000000504057210 */ /* 0x000fe40007ffe004 */
[----:B--2---:R-:W-:-:S04]  /*0870*/  IADD3 R22, PT, PT, R14, R22, R7 ;  /* 0x000000160e167210 */ /* 0x004fc80007ffe007 */
[----:B----4-:R-:W-:-:S04]  /*0880*/  IADD3 R22, PT, PT, R16, R9, R22 ;  /* 0x0000000910167210 */ /* 0x010fc80007ffe016 */
[----:B---3--:R-:W-:-:S04]  /*0890*/  IADD3 R22, PT, PT, R10, R13, R22 ;  /* 0x0000000d0a167210 */ /* 0x008fc80007ffe016 */
[----:B-----5:R-:W-:-:S07]  /*08a0*/  IADD3 R7, PT, PT, R20, R19, R22 ;  /* 0x0000001314077210 */ /* 0x020fce0007ffe016 */
.L_x_17:
[----:B------:R-:W-:Y:S05]  /*08b0*/  BSYNC.RECONVERGENT B3 ;  /* 0x0000000000037941 */ /* 0x000fea0003800200 */
.L_x_16:
[----:B------:R-:W-:-:S13]  /*08c0*/  ISETP.NE.OR P0, PT, R3, RZ, P0 ;  /* 0x000000ff0300720c */ /* 0x000fda0000705670 */
[----:B------:R-:W-:Y:S05]  /*08d0*/  @!P0 BREAK.RELIABLE B0 ;  /* 0x0000000000008942 */ /* 0x000fea0003800100 */
[----:B------:R-:W-:Y:S05]  /*08e0*/  @!P0 BRA `(.L_x_10) ;  /* 0x0000000000448947 */ /* 0x000fea0003800000 */
.L_x_12:
[----:B------:R-:W-:Y:S05]  /*08f0*/  BSYNC.RELIABLE B0 ;  /* 0x0000000000007941 */ /* 0x000fea0003800100 */
.L_x_11:
[----:B------:R-:W0:Y:S02]  /*0900*/  LDC.64 R8, c[0x0][0x380] ;  /* 0x0000e000ff087b82 */ /* 0x000e240000000a00 */
[----:B0-----:R-:W-:-:S04]  /*0910*/  IMAD.WIDE R8, R5, 0x4, R8 ;  /* 0x0000000405087825 */ /* 0x001fc800078e0208 */
[C---:B------:R-:W-:Y:S02]  /*0920*/  IMAD.WIDE R10, R4.reuse, 0x4, R8 ;  /* 0x00000004040a7825 */ /* 0x040fe400078e0208 */
[----:B------:R-:W2:Y:S02]  /*0930*/  LDG.E R8, desc[UR6][R8.64] ;  /* 0x0000000608087981 */ /* 0x000ea4000c1e1900 */
[C---:B------:R-:W-:Y:S02]  /*0940*/  IMAD.WIDE R12, R4.reuse, 0x4, R10 ;  /* 0x00000004040c7825 */ /* 0x040fe400078e020a */
[----:B------:R-:W2:Y:S02]  /*0950*/  LDG.E R10, desc[UR6][R10.64] ;  /* 0x000000060a0a7981 */ /* 0x000ea4000c1e1900 */
[----:B------:R-:W-:Y:S02]  /*0960*/  IMAD.WIDE R14, R4, 0x4, R12 ;  /* 0x00000004040e7825 */ /* 0x000fe400078e020c */
[----:B------:R-:W3:Y:S04]  /*0970*/  LDG.E R12, desc[UR6][R12.64] ;  /* 0x000000060c0c7981 */ /* 0x000ee8000c1e1900 */
[----:B------:R-:W3:Y:S01]  /*0980*/  LDG.E R14, desc[UR6][R14.64] ;  /* 0x000000060e0e7981 */ /* 0x000ee2000c1e1900 */
[----:B------:R-:W-:-:S05]  /*0990*/  VIADD R3, R3, 0x4 ;  /* 0x0000000403037836 */ /* 0x000fca0000000000 */
[----:B------:R-:W-:Y:S02]  /*09a0*/  ISETP.NE.AND P0, PT, R3, RZ, PT ;  /* 0x000000ff0300720c */ /* 0x000fe40003f05270 */
[----:B------:R-:W-:-:S04]  /*09b0*/  IADD3 R5, PT, PT, R4, R5, R4 ;  /* 0x0000000504057210 */ /* 0x000fc80007ffe004 */
[----:B------:R-:W-:Y:S02]  /*09c0*/  IADD3 R5, PT, PT, R4, R5, R4 ;  /* 0x0000000504057210 */ /* 0x000fe40007ffe004 */
[----:B--2---:R-:W-:-:S04]  /*09d0*/  IADD3 R7, PT, PT, R10, R8, R7 ;  /* 0x000000080a077210 */ /* 0x004fc80007ffe007 */
[----:B---3--:R-:W-:Y:S01]  /*09e0*/  IADD3 R7, PT, PT, R14, R12, R7 ;  /* 0x0000000c0e077210 */ /* 0x008fe20007ffe007 */
[----:B------:R-:W-:Y:S06]  /*09f0*/  @P0 BRA `(.L_x_11) ;  /* 0xfffffffc00c00947 */ /* 0x000fec000383ffff */
.L_x_10:
[----:B------:R-:W-:Y:S05]  /*0a00*/  BSYNC.RECONVERGENT B1 ;  /* 0x0000000000017941 */ /* 0x000fea0003800200 */
.L_x_9:
[----:B------:R-:W-:-:S13]  /*0a10*/  ISETP.NE.AND P0, PT, R6, RZ, PT ;  /* 0x000000ff0600720c */ /* 0x000fda0003f05270 */
[----:B------:R-:W-:Y:S05]  /*0a20*/  @!P0 BRA `(.L_x_8) ;  /* 0x0000000000248947 */ /* 0x000fea0003800000 */
[----:B------:R-:W0:Y:S01]  /*0a30*/  LDC.64 R8, c[0x0][0x380] ;  /* 0x0000e000ff087b82 */ /* 0x000e220000000a00 */
[----:B------:R-:W-:-:S07]  /*0a40*/  IMAD.MOV R6, RZ, RZ, -R6 ;  /* 0x000000ffff067224 */ /* 0x000fce00078e0a06 */
.L_x_18:
[----:B0-----:R-:W-:-:S06]  /*0a50*/  IMAD.WIDE R10, R5, 0x4, R8 ;  /* 0x00000004050a7825 */ /* 0x001fcc00078e0208 */
[----:B------:R-:W2:Y:S01]  /*0a60*/  LDG.E R10, desc[UR6][R10.64] ;  /* 0x000000060a0a7981 */ /* 0x000ea2000c1e1900 */
[----:B------:R-:W-:Y:S01]  /*0a70*/  IADD3 R6, PT, PT, R6, 0x1, RZ ;  /* 0x0000000106067810 */ /* 0x000fe20007ffe0ff */
[----:B------:R-:W-:-:S03]  /*0a80*/  IMAD.IADD R5, R4, 0x1, R5 ;  /* 0x0000000104057824 */ /* 0x000fc600078e0205 */
[----:B------:R-:W-:Y:S01]  /*0a90*/  ISETP.NE.AND P0, PT, R6, RZ, PT ;  /* 0x000000ff0600720c */ /* 0x000fe20003f05270 */
[----:B--2---:R-:W-:-:S12]  /*0aa0*/  IMAD.IADD R7, R10, 0x1, R7 ;  /* 0x000000010a077824 */ /* 0x004fd800078e0207 */
[----:B------:R-:W-:Y:S05]  /*0ab0*/  @P0 BRA `(.L_x_18) ;  /* 0xfffffffc00e40947 */ /* 0x000fea000383ffff */
.L_x_8:
[----:B------:R-:W-:Y:S05]  /*0ac0*/  BSYNC.RECONVERGENT B2 ;  /* 0x0000000000027941 */ /* 0x000fea0003800200 */
.L_x_7:
[----:B------:R-:W-:Y:S05]  /*0ad0*/  WARPSYNC.ALL ;  /* 0x0000000000007948 */ /* 0x000fea0003800000 */
        /* <DEDUP_REMOVED lines=10> */
[----:B0-----:R-:W-:-:S05]  /*0b80*/  @!P0 IMAD.IADD R3, R3, 0x1, R6 ;  /* 0x0000000103038824 */ /* 0x001fca00078e0206 */
[----:B------:R-:W-:Y:S01]  /*0b90*/  @!P0 STS [R4], R3 ;  /* 0x0000000304008388 */ /* 0x000fe20000000800 */
[----:B------:R-:W-:Y:S01]  /*0ba0*/  BAR.SYNC.DEFER_BLOCKING 0x0 ;  /* 0x0000000000007b1d */ /* 0x000fe20000010000 */
[----:B------:R-:W-:-:S05]  /*0bb0*/  ISETP.GT.U32.AND P0, PT, R2, 0x7f, PT ;  /* 0x0000007f0200780c */ /* 0x000fca0003f04070 */
        /* <DEDUP_REMOVED lines=20> */
[----:B0-----:R-:W-:-:S05]  /*0d00*/  @!P0 IADD3 R5, PT, PT, R5, R6, RZ ;  /* 0x0000000605058210 */ /* 0x001fca0007ffe0ff */
        /* <DEDUP_REMOVED lines=20> */
[----:B------:R-:W-:-:S05]  /*0e50*/  ISETP.NE.AND P1, PT, R2, RZ, PT ;  /* 0x000000ff0200720c */ /* 0x000fca0003f25270 */
[----:B------:R-:W-:Y:S04]  /*0e60*/  @!P0 LDS R6, [R4+0x8] ;  /* 0x0000080004068984 */ /* 0x000fe80000000800 */
[----:B------:R-:W0:Y:S02]  /*0e70*/  @!P0 LDS R7, [R4] ;  /* 0x0000000004078984 */ /* 0x000e240000000800 */
[----:B0-----:R-:W-:-:S05]  /*0e80*/  @!P0 IMAD.IADD R7, R6, 0x1, R7 ;  /* 0x0000000106078824 */ /* 0x001fca00078e0207 */
[----:B------:R-:W-:Y:S01]  /*0e90*/  @!P0 STS [R4], R7 ;  /* 0x0000000704008388 */ /* 0x000fe20000000800 */
[----:B------:R-:W-:Y:S06]  /*0ea0*/  BAR.SYNC.DEFER_BLOCKING 0x0 ;  /* 0x0000000000007b1d */ /* 0x000fec0000010000 */
[----:B------:R-:W-:Y:S04]  /*0eb0*/  @!P1 LDS R2, [UR4+0x4] ;  /* 0x00000404ff029984 */ /* 0x000fe80008000800 */
[----:B------:R-:W0:Y:S02]  /*0ec0*/  @!P1 LDS R3, [R4] ;  /* 0x0000000004039984 */ /* 0x000e240000000800 */
[----:B0-----:R-:W-:-:S05]  /*0ed0*/  @!P1 IMAD.IADD R3, R2, 0x1, R3 ;  /* 0x0000000102039824 */ /* 0x001fca00078e0203 */
[----:B------:R0:W-:Y:S01]  /*0ee0*/  @!P1 STS [R4], R3 ;  /* 0x0000000304009388 */ /* 0x0001e20000000800 */
[----:B------:R-:W-:Y:S06]  /*0ef0*/  BAR.SYNC.DEFER_BLOCKING 0x0 ;  /* 0x0000000000007b1d */ /* 0x000fec0000010000 */
[----:B------:R-:W-:Y:S05]  /*0f00*/  @P1 EXIT ;  /* 0x000000000000194d */ /* 0x000fea0003800000 */
[----:B------:R-:W1:Y:S01]  /*0f10*/  LDS R5, [UR4] ;  /* 0x00000004ff057984 */ /* 0x000e620008000800 */
[----:B0-----:R-:W0:Y:S02]  /*0f20*/  LDC.64 R2, c[0x0][0x390] ;  /* 0x0000e400ff027b82 */ /* 0x001e240000000a00 */
[----:B0-----:R-:W-:-:S05]  /*0f30*/  IMAD.WIDE.U32 R2, R0, 0x4, R2 ;  /* 0x0000000400027825 */ /* 0x001fca00078e0002 */
[----:B-1----:R-:W-:Y:S01]  /*0f40*/  STG.E desc[UR6][R2.64], R5 ;  /* 0x0000000502007986 */ /* 0x002fe2000c101906 */
[----:B------:R-:W-:Y:S05]  /*0f50*/  EXIT ;  /* 0x000000000000794d */ /* 0x000fea0003800000 */
.L_x_19:
        /* <DEDUP_REMOVED lines=10> */
.L_x_21:


//--------------------- .nv.shared._Z9numeratorPKiiPif --------------------------
	.section	.nv.shared._Z9numeratorPKiiPif,"aw",@nobits
	.sectionflags	@""
	.align	4
.nv.shared._Z9numeratorPKiiPif:
	.zero		5120


//--------------------- .nv.shared.reserved.0     --------------------------
	.section	.nv.shared.reserved.0,"aw",@nobits
	.weak		__nv_reservedSMEM_offset_0_alias
	.size		__nv_reservedSMEM_offset_0_alias, 0, 64
	.other		__nv_reservedSMEM_offset_0_alias,@"STO_CUDA_RESERVED_SHARED STV_DEFAULT"
__nv_reservedSMEM_offset_0_alias:
	.zero		0
	.zero		64


//--------------------- .nv.shared._Z17sumCommMultiBlockPKiiPi --------------------------
	.section	.nv.shared._Z17sumCommMultiBlockPKiiPi,"aw",@nobits
	.sectionflags	@""
	.align	4
.nv.shared._Z17sumCommMultiBlockPKiiPi:
	.zero		5120


//--------------------- .nv.constant0._Z9numeratorPKiiPif --------------------------
	.section	.nv.constant0._Z9numeratorPKiiPif,"a",@progbits
	.sectionflags	@""
	.align	4
.nv.constant0._Z9numeratorPKiiPif:
	.zero		924


//--------------------- .nv.constant0._Z17sumCommMultiBlockPKiiPi --------------------------
	.section	.nv.constant0._Z17sumCommMultiBlockPKiiPi,"a",@progbits
	.sectionflags	@""
	.align	4
.nv.constant0._Z17sumCommMultiBlockPKiiPi:
	.zero		920


//--------------------- SYMBOLS --------------------------

	.type		.nv.reservedSmem.offset0,@object
	.size		.nv.reservedSmem.offset0,0x4
	.type		.nv.reservedSmem.cap,@object
	.size		.nv.reservedSmem.cap,0x4
